	.headerflags	@"EF_CUDA_TEXMODE_UNIFIED EF_CUDA_64BIT_ADDRESS EF_CUDA_ACCELERATORS EF_CUDA_SM90 EF_CUDA_VIRTUAL_SM(EF_CUDA_SM90)"
	.elftype	@"ET_EXEC"


//--------------------- .nv.info                  --------------------------
	.section	.nv.info,"",@"SHT_CUDA_INFO"
	.align	4


	//----- nvinfo : EIATTR_REGCOUNT
	.align		4
        /*0000*/ 	.byte	0x04, 0x2f
        /*0002*/ 	.short	(.L_3 - .L_2)
	.align		4
.L_2:
        /*0004*/ 	.word	index@(triton_poi_fused__native_batch_norm_legit_no_training_convolution_relu_8)
        /*0008*/ 	.word	0x00000016


	//----- nvinfo : EIATTR_MIN_STACK_SIZE
	.align		4
.L_3:
        /*000c*/ 	.byte	0x04, 0x12
        /*000e*/ 	.short	(.L_5 - .L_4)
	.align		4
.L_4:
        /*0010*/ 	.word	index@(triton_poi_fused__native_batch_norm_legit_no_training_convolution_relu_8)
        /*0014*/ 	.word	0x00000000


	//----- nvinfo : EIATTR_FRAME_SIZE
	.align		4
.L_5:
        /*0018*/ 	.byte	0x04, 0x11
        /*001a*/ 	.short	(.L_7 - .L_6)
	.align		4
.L_6:
        /*001c*/ 	.word	index@(triton_poi_fused__native_batch_norm_legit_no_training_convolution_relu_8)
        /*0020*/ 	.word	0x00000000


	//----- nvinfo : EIATTR_MIN_STACK_SIZE
	.align		4
.L_7:
        /*0024*/ 	.byte	0x04, 0x12
        /*0026*/ 	.short	(.L_9 - .L_8)
	.align		4
.L_8:
        /*0028*/ 	.word	index@(triton_poi_fused__native_batch_norm_legit_no_training_convolution_relu_8)
        /*002c*/ 	.word	0x00000000
.L_9:


//--------------------- .nv.info.triton_poi_fused__native_batch_norm_legit_no_training_convolution_relu_8 --------------------------
	.section	.nv.info.triton_poi_fused__native_batch_norm_legit_no_training_convolution_relu_8,"",@"SHT_CUDA_INFO"
	.sectionflags	@""
	.align	4


	//----- nvinfo : EIATTR_CUDA_API_VERSION
	.align		4
        /*0000*/ 	.byte	0x04, 0x37
        /*0002*/ 	.short	(.L_11 - .L_10)
.L_10:
        /*0004*/ 	.word	0x0000007c


	//----- nvinfo : EIATTR_KPARAM_INFO
	.align		4
.L_11:
        /*0008*/ 	.byte	0x04, 0x17
        /*000a*/ 	.short	(.L_13 - .L_12)
.L_12:
        /*000c*/ 	.word	0x00000000
        /*0010*/ 	.short	0x0007
        /*0012*/ 	.short	0x0038
        /*0014*/ 	.byte	0x00, 0xf0, 0x11, 0x00


	//----- nvinfo : EIATTR_KPARAM_INFO
	.align		4
.L_13:
        /*0018*/ 	.byte	0x04, 0x17
        /*001a*/ 	.short	(.L_15 - .L_14)
.L_14:
        /*001c*/ 	.word	0x00000000
        /*0020*/ 	.short	0x0006
        /*0022*/ 	.short	0x0030
        /*0024*/ 	.byte	0x00, 0xf4, 0x21, 0x00


	//----- nvinfo : EIATTR_KPARAM_INFO
	.align		4
.L_15:
        /*0028*/ 	.byte	0x04, 0x17
        /*002a*/ 	.short	(.L_17 - .L_16)
.L_16:
        /*002c*/ 	.word	0x00000000
        /*0030*/ 	.short	0x0005
        /*0032*/ 	.short	0x0028
        /*0034*/ 	.byte	0x00, 0xf4, 0x21, 0x00


	//----- nvinfo : EIATTR_KPARAM_INFO
	.align		4
.L_17:
        /*0038*/ 	.byte	0x04, 0x17
        /*003a*/ 	.short	(.L_19 - .L_18)
.L_18:
        /*003c*/ 	.word	0x00000000
        /*0040*/ 	.short	0x0004
        /*0042*/ 	.short	0x0020
        /*0044*/ 	.byte	0x00, 0xf4, 0x21, 0x00


	//----- nvinfo : EIATTR_KPARAM_INFO
	.align		4
.L_19:
        /*0048*/ 	.byte	0x04, 0x17
        /*004a*/ 	.short	(.L_21 - .L_20)
.L_20:
        /*004c*/ 	.word	0x00000000
        /*0050*/ 	.short	0x0003
        /*0052*/ 	.short	0x0018
        /*0054*/ 	.byte	0x00, 0xf4, 0x21, 0x00


	//----- nvinfo : EIATTR_KPARAM_INFO
	.align		4
.L_21:
        /*0058*/ 	.byte	0x04, 0x17
        /*005a*/ 	.short	(.L_23 - .L_22)
.L_22:
        /*005c*/ 	.word	0x00000000
        /*0060*/ 	.short	0x0002
        /*0062*/ 	.short	0x0010
        /*0064*/ 	.byte	0x00, 0xf4, 0x21, 0x00


	//----- nvinfo : EIATTR_KPARAM_INFO
	.align		4
.L_23:
        /*0068*/ 	.byte	0x04, 0x17
        /*006a*/ 	.short	(.L_25 - .L_24)
.L_24:
        /*006c*/ 	.word	0x00000000
        /*0070*/ 	.short	0x0001
        /*0072*/ 	.short	0x0008
        /*0074*/ 	.byte	0x00, 0xf4, 0x21, 0x00


	//----- nvinfo : EIATTR_KPARAM_INFO
	.align		4
.L_25:
        /*0078*/ 	.byte	0x04, 0x17
        /*007a*/ 	.short	(.L_27 - .L_26)
.L_26:
        /*007c*/ 	.word	0x00000000
        /*0080*/ 	.short	0x0000
        /*0082*/ 	.short	0x0000
        /*0084*/ 	.byte	0x00, 0xf4, 0x21, 0x00


	//----- nvinfo : EIATTR_SPARSE_MMA_MASK
	.align		4
.L_27:
        /*0088*/ 	.byte	0x03, 0x50
        /*008a*/ 	.short	0x0000


	//----- nvinfo : EIATTR_MAXREG_COUNT
	.align		4
        /*008c*/ 	.byte	0x03, 0x1b
        /*008e*/ 	.short	0x00ff


	//----- nvinfo : EIATTR_EXIT_INSTR_OFFSETS
	.align		4
        /*0090*/ 	.byte	0x04, 0x1c
        /*0092*/ 	.short	(.L_29 - .L_28)


	//   ....[0]....
.L_28:
        /*0094*/ 	.word	0x00000430


	//----- nvinfo : EIATTR_REQNTID
	.align		4
.L_29:
        /*0098*/ 	.byte	0x04, 0x10
        /*009a*/ 	.short	(.L_31 - .L_30)
.L_30:
        /*009c*/ 	.word	0x00000080
        /*00a0*/ 	.word	0x00000001
        /*00a4*/ 	.word	0x00000001


	//----- nvinfo : EIATTR_CBANK_PARAM_SIZE
	.align		4
.L_31:
        /*00a8*/ 	.byte	0x03, 0x19
        /*00aa*/ 	.short	0x003c


	//----- nvinfo : EIATTR_PARAM_CBANK
	.align		4
        /*00ac*/ 	.byte	0x04, 0x0a
        /*00ae*/ 	.short	(.L_33 - .L_32)
	.align		4
.L_32:
        /*00b0*/ 	.word	index@(.nv.constant0.triton_poi_fused__native_batch_norm_legit_no_training_convolution_relu_8)
        /*00b4*/ 	.short	0x0210
        /*00b6*/ 	.short	0x003c


	//----- nvinfo : EIATTR_SW_WAR
	.align		4
.L_33:
        /*00b8*/ 	.byte	0x04, 0x36
        /*00ba*/ 	.short	(.L_35 - .L_34)
.L_34:
        /*00bc*/ 	.word	0x00000008
.L_35:


//--------------------- .nv.callgraph             --------------------------
	.section	.nv.callgraph,"",@"SHT_CUDA_CALLGRAPH"
	.align	4
	.sectionentsize	8
	.align		4
        /*0000*/ 	.word	0x00000000
	.align		4
        /*0004*/ 	.word	0xffffffff
	.align		4
        /*0008*/ 	.word	0x00000000
	.align		4
        /*000c*/ 	.word	0xfffffffe
	.align		4
        /*0010*/ 	.word	0x00000000
	.align		4
        /*0014*/ 	.word	0xfffffffd
	.align		4
        /*0018*/ 	.word	0x00000000
	.align		4
        /*001c*/ 	.word	0xfffffffc


//--------------------- .nv.constant4             --------------------------
	.section	.nv.constant4,"a",@progbits
	.align	8
	.align		8
.nv.constant4:
        /*0000*/ 	.dword	_$_str
	.align		8
        /*0008*/ 	.dword	_$_str_$_2


//--------------------- .text.triton_poi_fused__native_batch_norm_legit_no_training_convolution_relu_8 --------------------------
	.section	.text.triton_poi_fused__native_batch_norm_legit_no_training_convolution_relu_8,"ax",@progbits
	.align	128
        .global         triton_poi_fused__native_batch_norm_legit_no_training_convolution_relu_8
        .type           triton_poi_fused__native_batch_norm_legit_no_training_convolution_relu_8,@function
        .size           triton_poi_fused__native_batch_norm_legit_no_training_convolution_relu_8,(.L_x_1 - triton_poi_fused__native_batch_norm_legit_no_training_convolution_relu_8)
        .other          triton_poi_fused__native_batch_norm_legit_no_training_convolution_relu_8,@"STO_CUDA_ENTRY STV_DEFAULT"
triton_poi_fused__native_batch_norm_legit_no_training_convolution_relu_8:
.text.triton_poi_fused__native_batch_norm_legit_no_training_convolution_relu_8:
[----:B------:R-:W-:Y:S01]  /*0000*/  LDC R1, c[0x0][0x28] ;  /* 0x00000a00ff017b82 */ /* 0x000fe20000000800 */
[----:B------:R-:W1:Y:S07]  /*0010*/  S2R R0, SR_TID.X ;  /* 0x0000000000007919 */ /* 0x000e6e0000002100 */
[----:B------:R-:W2:Y:S01]  /*0020*/  LDC.64 R6, c[0x0][0x228] ;  /* 0x00008a00ff067b82 */ /* 0x000ea20000000a00 */
[----:B------:R-:W-:Y:S01]  /*0030*/  ULDC.64 UR4, c[0x0][0x208] ;  /* 0x0000820000047ab9 */ /* 0x000fe20000000a00 */
[----:B------:R-:W3:Y:S06]  /*0040*/  S2R R5, SR_CTAID.X ;  /* 0x0000000000057919 */ /* 0x000eec0000002500 */
[----:B------:R-:W4:Y:S08]  /*0050*/  LDC.64 R12, c[0x0][0x218] ;  /* 0x00008600ff0c7b82 */ /* 0x000f300000000a00 */
[----:B------:R-:W5:Y:S08]  /*0060*/  LDC.64 R14, c[0x0][0x220] ;  /* 0x00008800ff0e7b82 */ /* 0x000f700000000a00 */
[----:B------:R-:W5:Y:S01]  /*0070*/  LDC.64 R10, c[0x0][0x238] ;  /* 0x00008e00ff0a7b82 */ /* 0x000f620000000a00 */
[----:B-1----:R-:W-:-:S07]  /*0080*/  SHF.L.U32 R0, R0, 0x1, RZ ;  /* 0x0000000100007819 */ /* 0x002fce00000006ff */
[----:B------:R-:W1:Y:S01]  /*0090*/  LDC.64 R16, c[0x0][0x230] ;  /* 0x00008c00ff107b82 */ /* 0x000e620000000a00 */
[----:B---3--:R-:W-:Y:S02]  /*00a0*/  SHF.R.S32.HI R3, RZ, 0x17, R5 ;  /* 0x00000017ff037819 */ /* 0x008fe40000011405 */
[----:B------:R-:W-:Y:S02]  /*00b0*/  LOP3.LUT R0, R0, 0xfe, RZ, 0xc0, !PT ;  /* 0x000000fe00007812 */ /* 0x000fe400078ec0ff */
[----:B------:R-:W-:Y:S02]  /*00c0*/  SGXT R3, R3, 0x1 ;  /* 0x000000010303781a */ /* 0x000fe40000000200 */
[----:B------:R-:W-:-:S04]  /*00d0*/  LEA R0, R5, R0, 0x8 ;  /* 0x0000000005007211 */ /* 0x000fc800078e40ff */
[----:B------:R-:W-:-:S04]  /*00e0*/  LEA.HI R3, R3, R0, RZ, 0x6 ;  /* 0x0000000003037211 */ /* 0x000fc800078f30ff */
[----:B------:R-:W-:-:S04]  /*00f0*/  LOP3.LUT R3, R3, 0xffffffc0, RZ, 0xc0, !PT ;  /* 0xffffffc003037812 */ /* 0x000fc800078ec0ff */
[----:B------:R-:W-:Y:S02]  /*0100*/  IADD3 R8, R0, -R3, RZ ;  /* 0x8000000300087210 */ /* 0x000fe40007ffe0ff */
[----:B------:R-:W3:Y:S03]  /*0110*/  LDC.64 R2, c[0x0][0x210] ;  /* 0x00008400ff027b82 */ /* 0x000ee60000000a00 */
[----:B--2---:R-:W-:-:S06]  /*0120*/  IMAD.WIDE R6, R8, 0x4, R6 ;  /* 0x0000000408067825 */ /* 0x004fcc00078e0206 */
[----:B------:R-:W2:Y:S01]  /*0130*/  LDG.E.EL.64 R6, desc[UR4][R6.64] ;  /* 0x0000000406067981 */ /* 0x000ea2000c2e1b00 */
[----:B----4-:R-:W-:-:S04]  /*0140*/  IMAD.WIDE R12, R8, 0x4, R12 ;  /* 0x00000004080c7825 */ /* 0x010fc800078e020c */
[C---:B-----5:R-:W-:Y:S02]  /*0150*/  IMAD.WIDE R14, R8.reuse, 0x4, R14 ;  /* 0x00000004080e7825 */ /* 0x060fe400078e020e */
[----:B------:R-:W4:Y:S02]  /*0160*/  LDG.E.EL.64 R12, desc[UR4][R12.64] ;  /* 0x000000040c0c7981 */ /* 0x000f24000c2e1b00 */
[----:B0-----:R-:W-:Y:S02]  /*0170*/  IMAD.WIDE R10, R8, 0x4, R10 ;  /* 0x00000004080a7825 */ /* 0x001fe400078e020a */
[----:B------:R-:W5:Y:S02]  /*0180*/  LDG.E.EL.64 R14, desc[UR4][R14.64] ;  /* 0x000000040e0e7981 */ /* 0x000f64000c2e1b00 */
[----:B---3--:R-:W-:Y:S02]  /*0190*/  IMAD.WIDE R2, R0, 0x4, R2 ;  /* 0x0000000400027825 */ /* 0x008fe400078e0202 */
[----:B------:R-:W3:Y:S04]  /*01a0*/  LDG.E.EL.64 R10, desc[UR4][R10.64] ;  /* 0x000000040a0a7981 */ /* 0x000ee8000c2e1b00 */
[----:B------:R-:W4:Y:S01]  /*01b0*/  LDG.E.64 R4, desc[UR4][R2.64] ;  /* 0x0000000402047981 */ /* 0x000f22000c1e1b00 */
[----:B-1----:R-:W-:-:S05]  /*01c0*/  IMAD.WIDE R16, R8, 0x4, R16 ;  /* 0x0000000408107825 */ /* 0x002fca00078e0210 */
[----:B------:R0:W3:Y:S02]  /*01d0*/  LDG.E.EL.64 R8, desc[UR4][R16.64] ;  /* 0x0000000410087981 */ /* 0x0000e4000c2e1b00 */
[----:B0-----:R-:W-:Y:S01]  /*01e0*/  HFMA2.MMA R16, -RZ, RZ, 1.625, 0 ;  /* 0x3e800000ff107435 */ /* 0x001fe200000001ff */
[----:B--2---:R-:W-:Y:S01]  /*01f0*/  FADD R6, R6, 9.9999997473787516356e-06 ;  /* 0x3727c5ac06067421 */ /* 0x004fe20000000000 */
[----:B------:R-:W-:-:S03]  /*0200*/  FADD R7, R7, 9.9999997473787516356e-06 ;  /* 0x3727c5ac07077421 */ /* 0x000fc60000000000 */
[----:B------:R-:W0:Y:S08]  /*0210*/  MUFU.SQRT R18, R6 ;  /* 0x0000000600127308 */ /* 0x000e300000002000 */
[----:B------:R1:W2:Y:S01]  /*0220*/  MUFU.SQRT R19, R7 ;  /* 0x0000000700137308 */ /* 0x0002a20000002000 */
[C---:B0-----:R-:W-:Y:S02]  /*0230*/  FSETP.GT.AND P0, PT, R18.reuse, 8.50705917302346158658e+37, PT ;  /* 0x7e8000001200780b */ /* 0x041fe40003f04000 */
[----:B------:R-:W-:Y:S01]  /*0240*/  FSETP.GEU.AND P2, PT, R18, 1.175494350822287508e-38, PT ;  /* 0x008000001200780b */ /* 0x000fe20003f4e000 */
[----:B-1----:R-:W0:Y:S01]  /*0250*/  LDC.64 R6, c[0x0][0x240] ;  /* 0x00009000ff067b82 */ /* 0x002e220000000a00 */
[----:B--2---:R-:W-:-:S02]  /*0260*/  FSETP.GT.AND P1, PT, R19, 8.50705917302346158658e+37, PT ;  /* 0x7e8000001300780b */ /* 0x004fc40003f24000 */
[----:B------:R-:W-:-:S07]  /*0270*/  FSETP.GEU.AND P3, PT, R19, 1.175494350822287508e-38, PT ;  /* 0x008000001300780b */ /* 0x000fce0003f6e000 */
[----:B------:R-:W-:-:S04]  /*0280*/  @P0 FMUL R18, R18, 0.25 ;  /* 0x3e80000012120820 */ /* 0x000fc80000400000 */
[----:B------:R-:W-:Y:S01]  /*0290*/  @!P2 FMUL R18, R18, 16777216 ;  /* 0x4b8000001212a820 */ /* 0x000fe20000400000 */
[----:B------:R-:W-:-:S04]  /*02a0*/  @P1 FMUL R19, R19, 0.25 ;  /* 0x3e80000013131820 */ /* 0x000fc80000400000 */
[----:B------:R-:W-:Y:S01]  /*02b0*/  @!P3 FMUL R19, R19, 16777216 ;  /* 0x4b8000001313b820 */ /* 0x000fe20000400000 */
[----:B------:R-:W1:Y:S01]  /*02c0*/  MUFU.RCP R18, R18 ;  /* 0x0000001200127308 */ /* 0x000e620000001000 */
[----:B------:R-:W-:-:S07]  /*02d0*/  FSEL R17, R16, 1, P0 ;  /* 0x3f80000010117808 */ /* 0x000fce0000000000 */
[----:B------:R-:W2:Y:S01]  /*02e0*/  MUFU.RCP R19, R19 ;  /* 0x0000001300137308 */ /* 0x000ea20000001000 */
[----:B------:R-:W-:Y:S01]  /*02f0*/  FSEL R16, R16, 1, P1 ;  /* 0x3f80000010107808 */ /* 0x000fe20000800000 */
[----:B------:R-:W-:Y:S01]  /*0300*/  @!P2 FMUL R17, R17, 16777216 ;  /* 0x4b8000001111a820 */ /* 0x000fe20000400000 */
[----:B----4-:R-:W-:Y:S01]  /*0310*/  FADD R4, R4, R12 ;  /* 0x0000000c04047221 */ /* 0x010fe20000000000 */
[----:B------:R-:W-:Y:S02]  /*0320*/  FADD R5, R5, R13 ;  /* 0x0000000d05057221 */ /* 0x000fe40000000000 */
[----:B------:R-:W-:Y:S01]  /*0330*/  @!P3 FMUL R16, R16, 16777216 ;  /* 0x4b8000001010b820 */ /* 0x000fe20000400000 */
[----:B-1----:R-:W-:Y:S01]  /*0340*/  FMUL R17, R18, R17 ;  /* 0x0000001112117220 */ /* 0x002fe20000400000 */
[----:B-----5:R-:W-:Y:S01]  /*0350*/  FADD R14, -R14, R4 ;  /* 0x000000040e0e7221 */ /* 0x020fe20000000100 */
[----:B------:R-:W-:Y:S01]  /*0360*/  FADD R15, -R15, R5 ;  /* 0x000000050f0f7221 */ /* 0x000fe20000000100 */
[----:B--2---:R-:W-:-:S02]  /*0370*/  FMUL R16, R19, R16 ;  /* 0x0000001013107220 */ /* 0x004fc40000400000 */
[----:B------:R-:W-:Y:S02]  /*0380*/  FMUL R17, R14, R17 ;  /* 0x000000110e117220 */ /* 0x000fe40000400000 */
[----:B------:R-:W-:Y:S02]  /*0390*/  FMUL R16, R15, R16 ;  /* 0x000000100f107220 */ /* 0x000fe40000400000 */
[----:B---3--:R-:W-:Y:S02]  /*03a0*/  FFMA R8, R8, R17, R10 ;  /* 0x0000001108087223 */ /* 0x008fe4000000000a */
[----:B------:R-:W-:-:S03]  /*03b0*/  FFMA R9, R9, R16, R11 ;  /* 0x0000001009097223 */ /* 0x000fc6000000000b */
[----:B------:R-:W-:Y:S02]  /*03c0*/  FSETP.GEU.AND P0, PT, R8, RZ, PT ;  /* 0x000000ff0800720b */ /* 0x000fe40003f0e000 */
[C---:B------:R-:W-:Y:S01]  /*03d0*/  FSETP.GEU.AND P1, PT, R9.reuse, RZ, PT ;  /* 0x000000ff0900720b */ /* 0x040fe20003f2e000 */
[----:B0-----:R-:W-:Y:S01]  /*03e0*/  IMAD.WIDE R6, R0, 0x4, R6 ;  /* 0x0000000400067825 */ /* 0x001fe200078e0206 */
[----:B------:R-:W-:Y:S02]  /*03f0*/  FSEL R8, R8, RZ, P0 ;  /* 0x000000ff08087208 */ /* 0x000fe40000000000 */
[----:B------:R-:W-:Y:S01]  /*0400*/  FSEL R9, R9, RZ, P1 ;  /* 0x000000ff09097208 */ /* 0x000fe20000800000 */
[----:B------:R-:W-:Y:S04]  /*0410*/  STG.E.64 desc[UR4][R2.64], R4 ;  /* 0x0000000402007986 */ /* 0x000fe8000c101b04 */
[----:B------:R-:W-:Y:S01]  /*0420*/  STG.E.64 desc[UR4][R6.64], R8 ;  /* 0x0000000806007986 */ /* 0x000fe2000c101b04 */
[----:B------:R-:W-:Y:S05]  /*0430*/  EXIT ;  /* 0x000000000000794d */ /* 0x000fea0003800000 */
.L_x_0:
[----:B------:R-:W-:-:S00]  /*0440*/  BRA `(.L_x_0) ;  /* 0xfffffffc00fc7947 */ /* 0x000fc0000383ffff */
[----:B------:R-:W-:-:S00]  /*0450*/  NOP ;  /* 0x0000000000007918 */ /* 0x000fc00000000000 */
        /* <DEDUP_REMOVED lines=10> */
.L_x_1:


//--------------------- .nv.global.init           --------------------------
	.section	.nv.global.init,"aw",@progbits
.nv.global.init:
	.type		_$_str,@object
	.size		_$_str,(_$_str_$_2 - _$_str)
_$_str:
        /*0000*/ 	.byte	0x5f, 0x5f, 0x43, 0x55, 0x44, 0x41, 0x5f, 0x46, 0x54, 0x5a, 0x00
	.type		_$_str_$_2,@object
	.size		_$_str_$_2,(.L_1 - _$_str_$_2)
_$_str_$_2:
        /*000b*/ 	.byte	0x5f, 0x5f, 0x43, 0x55, 0x44, 0x41, 0x5f, 0x50, 0x52, 0x45, 0x43, 0x5f, 0x53, 0x51, 0x52, 0x54
        /*001b*/ 	.byte	0x00
.L_1:


//--------------------- .nv.constant0.triton_poi_fused__native_batch_norm_legit_no_training_convolution_relu_8 --------------------------
	.section	.nv.constant0.triton_poi_fused__native_batch_norm_legit_no_training_convolution_relu_8,"a",@progbits
	.sectionflags	@""
	.align	4
.nv.constant0.triton_poi_fused__native_batch_norm_legit_no_training_convolution_relu_8:
	.zero		588
